//
// Generated by NVIDIA NVVM Compiler
//
// Compiler Build ID: CL-36424714
// Cuda compilation tools, release 13.0, V13.0.88
// Based on NVVM 20.0.0
//

.version 9.0
.target sm_100
.address_size 64

	// .globl	_Z29process_array_with_divergencePii

.visible .entry _Z29process_array_with_divergencePii(
	.param .u64 .ptr .align 1 _Z29process_array_with_divergencePii_param_0,
	.param .u32 _Z29process_array_with_divergencePii_param_1
)
{
	.reg .pred 	%p<3>;
	.reg .b32 	%r<11>;
	.reg .b64 	%rd<7>;

	ld.param.u64 	%rd2, [_Z29process_array_with_divergencePii_param_0];
	ld.param.u32 	%r2, [_Z29process_array_with_divergencePii_param_1];
	cvta.to.global.u64 	%rd1, %rd2;
	mov.u32 	%r3, %ctaid.x;
	mov.u32 	%r4, %ntid.x;
	mov.u32 	%r5, %tid.x;
	mad.lo.s32 	%r1, %r3, %r4, %r5;
	setp.ge.s32 	%p1, %r1, %r2;
	@%p1 bra 	$L__BB0_4;
	and.b32  	%r6, %r1, 1;
	setp.eq.b32 	%p2, %r6, 1;
	@%p2 bra 	$L__BB0_3;
	mul.wide.s32 	%rd5, %r1, 4;
	add.s64 	%rd6, %rd1, %rd5;
	ld.global.u32 	%r9, [%rd6];
	shl.b32 	%r10, %r9, 1;
	st.global.u32 	[%rd6], %r10;
	bra.uni 	$L__BB0_4;
$L__BB0_3:
	mul.wide.s32 	%rd3, %r1, 4;
	add.s64 	%rd4, %rd1, %rd3;
	ld.global.u32 	%r7, [%rd4];
	mul.lo.s32 	%r8, %r7, 3;
	st.global.u32 	[%rd4], %r8;
$L__BB0_4:
	ret;

}


// ===== COMPILED SASS (sm_100) =====

	.target	sm_100

	.elftype	@"ET_EXEC"


//--------------------- .note.nv.tkinfo           --------------------------
	.section	.note.nv.tkinfo,"",@"SHT_NOTE"
	.sectionflags	@"SHF_NOTE_NV_TKINFO"
	.tkinfo
        /*0018*/ 	.word	0x00000002
        /*0030*/ 	.string	""
        /*0030*/ 	.string	"ptxas"
        /*0030*/ 	.string	"Cuda compilation tools, release 13.0, V13.0.88"
        /*0030*/ 	.string	"Build cuda_13.0.r13.0/compiler.36424714_0"
        /*0030*/ 	.string	"-arch sm_100 -m 64 "



//--------------------- .note.nv.cuinfo           --------------------------
	.section	.note.nv.cuinfo,"",@"SHT_NOTE"
	.sectionflags	@"SHF_NOTE_NV_CUINFO"
        /*0018*/ 	.short	0x0002
        /*001a*/ 	.short	0x0064
        /*001c*/ 	.short	0x0082
	.zero		2


//--------------------- .nv.info                  --------------------------
	.section	.nv.info,"",@"SHT_CUDA_INFO"
	.align	4


	//----- nvinfo : EIATTR_REGCOUNT
	.align		4
        /*0000*/ 	.byte	0x04, 0x2f
        /*0002*/ 	.short	(.L_1 - .L_0)
	.align		4
.L_0:
        /*0004*/ 	.word	index@(_Z29process_array_with_divergencePii)
        /*0008*/ 	.word	0x00000008


	//----- nvinfo : EIATTR_FRAME_SIZE
	.align		4
.L_1:
        /*000c*/ 	.byte	0x04, 0x11
        /*000e*/ 	.short	(.L_3 - .L_2)
	.align		4
.L_2:
        /*0010*/ 	.word	index@(_Z29process_array_with_divergencePii)
        /*0014*/ 	.word	0x00000000


	//----- nvinfo : EIATTR_MIN_STACK_SIZE
	.align		4
.L_3:
        /*0018*/ 	.byte	0x04, 0x12
        /*001a*/ 	.short	(.L_5 - .L_4)
	.align		4
.L_4:
        /*001c*/ 	.word	index@(_Z29process_array_with_divergencePii)
        /*0020*/ 	.word	0x00000000
.L_5:


//--------------------- .nv.compat                --------------------------
	.section	.nv.compat,"",@"SHT_CUDA_COMPAT_INFO"
	.align	4
        /*0000*/ 	.byte	0x02, 0x09, 0x00, 0x00, 0x02, 0x02, 0x01, 0x00, 0x02, 0x05, 0x05, 0x00, 0x03, 0x07, 0x01, 0x01
        /*0010*/ 	.byte	0x02, 0x03, 0x00, 0x00, 0x02, 0x06, 0x01, 0x00, 0x04, 0x0b, 0x08, 0x00, 0x09, 0x00, 0x00, 0x00
        /*0020*/ 	.byte	0x00, 0x00, 0x00, 0x00


//--------------------- .nv.info._Z29process_array_with_divergencePii --------------------------
	.section	.nv.info._Z29process_array_with_divergencePii,"",@"SHT_CUDA_INFO"
	.sectionflags	@""
	.align	4


	//----- nvinfo : EIATTR_CUDA_API_VERSION
	.align		4
        /*0000*/ 	.byte	0x04, 0x37
        /*0002*/ 	.short	(.L_7 - .L_6)
.L_6:
        /*0004*/ 	.word	0x00000082


	//----- nvinfo : EIATTR_KPARAM_INFO
	.align		4
.L_7:
        /*0008*/ 	.byte	0x04, 0x17
        /*000a*/ 	.short	(.L_9 - .L_8)
.L_8:
        /*000c*/ 	.word	0x00000000
        /*0010*/ 	.short	0x0001
        /*0012*/ 	.short	0x0008
        /*0014*/ 	.byte	0x00, 0xf0, 0x11, 0x00


	//----- nvinfo : EIATTR_KPARAM_INFO
	.align		4
.L_9:
        /*0018*/ 	.byte	0x04, 0x17
        /*001a*/ 	.short	(.L_11 - .L_10)
.L_10:
        /*001c*/ 	.word	0x00000000
        /*0020*/ 	.short	0x0000
        /*0022*/ 	.short	0x0000
        /*0024*/ 	.byte	0x00, 0xf5, 0x21, 0x00


	//----- nvinfo : EIATTR_SPARSE_MMA_MASK
	.align		4
.L_11:
        /*0028*/ 	.byte	0x03, 0x50
        /*002a*/ 	.short	0x0000


	//----- nvinfo : EIATTR_MAXREG_COUNT
	.align		4
        /*002c*/ 	.byte	0x03, 0x1b
        /*002e*/ 	.short	0x00ff


	//----- nvinfo : EIATTR_MERCURY_ISA_VERSION
	.align		4
        /*0030*/ 	.byte	0x03, 0x5f
        /*0032*/ 	.short	0x0101


	//----- nvinfo : EIATTR_VRC_CTA_INIT_COUNT
	.align		4
        /*0034*/ 	.byte	0x02, 0x4a
	.zero		1
	.zero		1


	//----- nvinfo : EIATTR_EXIT_INSTR_OFFSETS
	.align		4
        /*0038*/ 	.byte	0x04, 0x1c
        /*003a*/ 	.short	(.L_13 - .L_12)


	//   ....[0]....
.L_12:
        /*003c*/ 	.word	0x00000070


	//   ....[1]....
        /*0040*/ 	.word	0x00000110


	//   ....[2]....
        /*0044*/ 	.word	0x00000170


	//----- nvinfo : EIATTR_CRS_STACK_SIZE
	.align		4
.L_13:
        /*0048*/ 	.byte	0x04, 0x1e
        /*004a*/ 	.short	(.L_15 - .L_14)
.L_14:
        /*004c*/ 	.word	0x00000000


	//----- nvinfo : EIATTR_CBANK_PARAM_SIZE
	.align		4
.L_15:
        /*0050*/ 	.byte	0x03, 0x19
        /*0052*/ 	.short	0x000c


	//----- nvinfo : EIATTR_PARAM_CBANK
	.align		4
        /*0054*/ 	.byte	0x04, 0x0a
        /*0056*/ 	.short	(.L_17 - .L_16)
	.align		4
.L_16:
        /*0058*/ 	.word	index@(.nv.constant0._Z29process_array_with_divergencePii)
        /*005c*/ 	.short	0x0380
        /*005e*/ 	.short	0x000c


	//----- nvinfo : EIATTR_SW_WAR
	.align		4
.L_17:
        /*0060*/ 	.byte	0x04, 0x36
        /*0062*/ 	.short	(.L_19 - .L_18)
.L_18:
        /*0064*/ 	.word	0x00000008
.L_19:


//--------------------- .nv.callgraph             --------------------------
	.section	.nv.callgraph,"",@"SHT_CUDA_CALLGRAPH"
	.align	4
	.sectionentsize	8
	.align		4
        /*0000*/ 	.word	0x00000000
	.align		4
        /*0004*/ 	.word	0xffffffff
	.align		4
        /*0008*/ 	.word	0x00000000
	.align		4
        /*000c*/ 	.word	0xfffffffe
	.align		4
        /*0010*/ 	.word	0x00000000
	.align		4
        /*0014*/ 	.word	0xfffffffd
	.align		4
        /*0018*/ 	.word	0x00000000
	.align		4
        /*001c*/ 	.word	0xfffffffc


//--------------------- .text._Z29process_array_with_divergencePii --------------------------
	.section	.text._Z29process_array_with_divergencePii,"ax",@progbits
	.align	128
        .global         _Z29process_array_with_divergencePii
        .type           _Z29process_array_with_divergencePii,@function
        .size           _Z29process_array_with_divergencePii,(.L_x_2 - _Z29process_array_with_divergencePii)
        .other          _Z29process_array_with_divergencePii,@"STO_CUDA_ENTRY STV_DEFAULT"
_Z29process_array_with_divergencePii:
.text._Z29process_array_with_divergencePii:
[----:B------:R-:W-:Y:S01]  /*0000*/  LDC R1, c[0x0][0x37c] ;  /* 0x0000df00ff017b82 */ /* 0x000fe20000000800 */
[----:B------:R-:W0:Y:S07]  /*0010*/  S2R R0, SR_TID.X ;  /* 0x0000000000007919 */ /* 0x000e2e0000002100 */
[----:B------:R-:W0:Y:S01]  /*0020*/  S2UR UR4, SR_CTAID.X ;  /* 0x00000000000479c3 */ /* 0x000e220000002500 */
[----:B------:R-:W1:Y:S07]  /*0030*/  LDCU UR5, c[0x0][0x388] ;  /* 0x00007100ff0577ac */ /* 0x000e6e0008000800 */
[----:B------:R-:W0:Y:S02]  /*0040*/  LDC R5, c[0x0][0x360] ;  /* 0x0000d800ff057b82 */ /* 0x000e240000000800 */
[----:B0-----:R-:W-:-:S05]  /*0050*/  IMAD R5, R5, UR4, R0 ;  /* 0x0000000405057c24 */ /* 0x001fca000f8e0200 */
[----:B-1----:R-:W-:-:S13]  /*0060*/  ISETP.GE.AND P0, PT, R5, UR5, PT ;  /* 0x0000000505007c0c */ /* 0x002fda000bf06270 */
[----:B------:R-:W-:Y:S05]  /*0070*/  @P0 EXIT ;  /* 0x000000000000094d */ /* 0x000fea0003800000 */
[----:B------:R-:W-:Y:S01]  /*0080*/  LOP3.LUT R0, R5, 0x1, RZ, 0xc0, !PT ;  /* 0x0000000105007812 */ /* 0x000fe200078ec0ff */
[----:B------:R-:W0:Y:S03]  /*0090*/  LDCU.64 UR4, c[0x0][0x358] ;  /* 0x00006b00ff0477ac */ /* 0x000e260008000a00 */
[----:B------:R-:W-:-:S13]  /*00a0*/  ISETP.NE.U32.AND P0, PT, R0, 0x1, PT ;  /* 0x000000010000780c */ /* 0x000fda0003f05070 */
[----:B------:R-:W-:Y:S05]  /*00b0*/  @!P0 BRA `(.L_x_0) ;  /* 0x0000000000188947 */ /* 0x000fea0003800000 */
[----:B------:R-:W1:Y:S02]  /*00c0*/  LDC.64 R2, c[0x0][0x380] ;  /* 0x0000e000ff027b82 */ /* 0x000e640000000a00 */
[----:B-1----:R-:W-:-:S05]  /*00d0*/  IMAD.WIDE R2, R5, 0x4, R2 ;  /* 0x0000000405027825 */ /* 0x002fca00078e0202 */
[----:B0-----:R-:W2:Y:S02]  /*00e0*/  LDG.E R0, desc[UR4][R2.64] ;  /* 0x0000000402007981 */ /* 0x001ea4000c1e1900 */
[----:B--2---:R-:W-:-:S05]  /*00f0*/  SHF.L.U32 R5, R0, 0x1, RZ ;  /* 0x0000000100057819 */ /* 0x004fca00000006ff */
[----:B------:R-:W-:Y:S01]  /*0100*/  STG.E desc[UR4][R2.64], R5 ;  /* 0x0000000502007986 */ /* 0x000fe2000c101904 */
[----:B------:R-:W-:Y:S05]  /*0110*/  EXIT ;  /* 0x000000000000794d */ /* 0x000fea0003800000 */
.L_x_0:
[----:B------:R-:W1:Y:S02]  /*0120*/  LDC.64 R2, c[0x0][0x380] ;  /* 0x0000e000ff027b82 */ /* 0x000e640000000a00 */
[----:B-1----:R-:W-:-:S05]  /*0130*/  IMAD.WIDE R2, R5, 0x4, R2 ;  /* 0x0000000405027825 */ /* 0x002fca00078e0202 */
[----:B0-----:R-:W2:Y:S02]  /*0140*/  LDG.E R5, desc[UR4][R2.64] ;  /* 0x0000000402057981 */ /* 0x001ea4000c1e1900 */
[----:B--2---:R-:W-:-:S05]  /*0150*/  IMAD R5, R5, 0x3, RZ ;  /* 0x0000000305057824 */ /* 0x004fca00078e02ff */
[----:B------:R-:W-:Y:S01]  /*0160*/  STG.E desc[UR4][R2.64], R5 ;  /* 0x0000000502007986 */ /* 0x000fe2000c101904 */
[----:B------:R-:W-:Y:S05]  /*0170*/  EXIT ;  /* 0x000000000000794d */ /* 0x000fea0003800000 */
.L_x_1:
[----:B------:R-:W-:-:S00]  /*0180*/  BRA `(.L_x_1) ;  /* 0xfffffffc00fc7947 */ /* 0x000fc0000383ffff */
[----:B------:R-:W-:-:S00]  /*0190*/  NOP ;  /* 0x0000000000007918 */ /* 0x000fc00000000000 */
        /* <DEDUP_REMOVED lines=14> */
.L_x_2:


//--------------------- .nv.shared.reserved.0     --------------------------
	.section	.nv.shared.reserved.0,"aw",@nobits
	.weak		__nv_reservedSMEM_offset_0_alias
	.size		__nv_reservedSMEM_offset_0_alias, 0, 64
	.other		__nv_reservedSMEM_offset_0_alias,@"STO_CUDA_RESERVED_SHARED STV_DEFAULT"
__nv_reservedSMEM_offset_0_alias:
	.zero		0
	.zero		64


//--------------------- .nv.constant0._Z29process_array_with_divergencePii --------------------------
	.section	.nv.constant0._Z29process_array_with_divergencePii,"a",@progbits
	.sectionflags	@""
	.align	4
.nv.constant0._Z29process_array_with_divergencePii:
	.zero		908


//--------------------- SYMBOLS --------------------------

	.type		.nv.reservedSmem.offset0,@object
	.size		.nv.reservedSmem.offset0,0x4
